//
// Generated by NVIDIA NVVM Compiler
//
// Compiler Build ID: CL-36424714
// Cuda compilation tools, release 13.0, V13.0.88
// Based on NVVM 20.0.0
//

.version 9.0
.target sm_100
.address_size 64

	// .globl	_Z15tokenize_kernelPKcPiiS1_

.visible .entry _Z15tokenize_kernelPKcPiiS1_(
	.param .u64 .ptr .align 1 _Z15tokenize_kernelPKcPiiS1__param_0,
	.param .u64 .ptr .align 1 _Z15tokenize_kernelPKcPiiS1__param_1,
	.param .u32 _Z15tokenize_kernelPKcPiiS1__param_2,
	.param .u64 .ptr .align 1 _Z15tokenize_kernelPKcPiiS1__param_3
)
{
	.reg .pred 	%p<4>;
	.reg .b32 	%r<8>;
	.reg .b64 	%rd<15>;

	ld.param.u64 	%rd1, [_Z15tokenize_kernelPKcPiiS1__param_0];
	ld.param.u64 	%rd2, [_Z15tokenize_kernelPKcPiiS1__param_1];
	ld.param.u32 	%r2, [_Z15tokenize_kernelPKcPiiS1__param_2];
	ld.param.u64 	%rd3, [_Z15tokenize_kernelPKcPiiS1__param_3];
	mov.u32 	%r3, %ctaid.x;
	mov.u32 	%r4, %ntid.x;
	mov.u32 	%r5, %tid.x;
	mad.lo.s32 	%r1, %r3, %r4, %r5;
	setp.ge.s32 	%p1, %r1, %r2;
	@%p1 bra 	$L__BB0_4;
	cvta.to.global.u64 	%rd5, %rd1;
	cvt.s64.s32 	%rd6, %r1;
	add.s64 	%rd7, %rd5, %rd6;
	ld.global.u8 	%rd4, [%rd7];
	setp.gt.u64 	%p2, %rd4, 32;
	@%p2 bra 	$L__BB0_3;
	cvt.u32.u64 	%r6, %rd4;
	mov.b64 	%rd8, 1;
	shl.b64 	%rd9, %rd8, %r6;
	and.b64  	%rd10, %rd9, 4294977024;
	setp.ne.s64 	%p3, %rd10, 0;
	@%p3 bra 	$L__BB0_4;
$L__BB0_3:
	cvta.to.global.u64 	%rd11, %rd3;
	atom.global.add.u32 	%r7, [%rd11], 1;
	cvta.to.global.u64 	%rd12, %rd2;
	mul.wide.s32 	%rd13, %r7, 4;
	add.s64 	%rd14, %rd12, %rd13;
	st.global.u32 	[%rd14], %r1;
$L__BB0_4:
	ret;

}


// ===== COMPILED SASS (sm_100) =====

	.target	sm_100

	.elftype	@"ET_EXEC"


//--------------------- .note.nv.tkinfo           --------------------------
	.section	.note.nv.tkinfo,"",@"SHT_NOTE"
	.sectionflags	@"SHF_NOTE_NV_TKINFO"
	.tkinfo
        /*0018*/ 	.word	0x00000002
        /*0030*/ 	.string	""
        /*0030*/ 	.string	"ptxas"
        /*0030*/ 	.string	"Cuda compilation tools, release 13.0, V13.0.88"
        /*0030*/ 	.string	"Build cuda_13.0.r13.0/compiler.36424714_0"
        /*0030*/ 	.string	"-arch sm_100 -m 64 "



//--------------------- .note.nv.cuinfo           --------------------------
	.section	.note.nv.cuinfo,"",@"SHT_NOTE"
	.sectionflags	@"SHF_NOTE_NV_CUINFO"
        /*0018*/ 	.short	0x0002
        /*001a*/ 	.short	0x0064
        /*001c*/ 	.short	0x0082
	.zero		2


//--------------------- .nv.info                  --------------------------
	.section	.nv.info,"",@"SHT_CUDA_INFO"
	.align	4


	//----- nvinfo : EIATTR_REGCOUNT
	.align		4
        /*0000*/ 	.byte	0x04, 0x2f
        /*0002*/ 	.short	(.L_1 - .L_0)
	.align		4
.L_0:
        /*0004*/ 	.word	index@(_Z15tokenize_kernelPKcPiiS1_)
        /*0008*/ 	.word	0x0000000e


	//----- nvinfo : EIATTR_FRAME_SIZE
	.align		4
.L_1:
        /*000c*/ 	.byte	0x04, 0x11
        /*000e*/ 	.short	(.L_3 - .L_2)
	.align		4
.L_2:
        /*0010*/ 	.word	index@(_Z15tokenize_kernelPKcPiiS1_)
        /*0014*/ 	.word	0x00000000


	//----- nvinfo : EIATTR_MIN_STACK_SIZE
	.align		4
.L_3:
        /*0018*/ 	.byte	0x04, 0x12
        /*001a*/ 	.short	(.L_5 - .L_4)
	.align		4
.L_4:
        /*001c*/ 	.word	index@(_Z15tokenize_kernelPKcPiiS1_)
        /*0020*/ 	.word	0x00000000
.L_5:


//--------------------- .nv.compat                --------------------------
	.section	.nv.compat,"",@"SHT_CUDA_COMPAT_INFO"
	.align	4
        /*0000*/ 	.byte	0x02, 0x09, 0x00, 0x00, 0x02, 0x02, 0x01, 0x00, 0x02, 0x05, 0x05, 0x00, 0x03, 0x07, 0x01, 0x01
        /*0010*/ 	.byte	0x02, 0x03, 0x00, 0x00, 0x02, 0x06, 0x01, 0x00, 0x04, 0x0b, 0x08, 0x00, 0x09, 0x00, 0x00, 0x00
        /*0020*/ 	.byte	0x00, 0x00, 0x00, 0x00


//--------------------- .nv.info._Z15tokenize_kernelPKcPiiS1_ --------------------------
	.section	.nv.info._Z15tokenize_kernelPKcPiiS1_,"",@"SHT_CUDA_INFO"
	.sectionflags	@""
	.align	4


	//----- nvinfo : EIATTR_CUDA_API_VERSION
	.align		4
        /*0000*/ 	.byte	0x04, 0x37
        /*0002*/ 	.short	(.L_7 - .L_6)
.L_6:
        /*0004*/ 	.word	0x00000082


	//----- nvinfo : EIATTR_KPARAM_INFO
	.align		4
.L_7:
        /*0008*/ 	.byte	0x04, 0x17
        /*000a*/ 	.short	(.L_9 - .L_8)
.L_8:
        /*000c*/ 	.word	0x00000000
        /*0010*/ 	.short	0x0003
        /*0012*/ 	.short	0x0018
        /*0014*/ 	.byte	0x00, 0xf5, 0x21, 0x00


	//----- nvinfo : EIATTR_KPARAM_INFO
	.align		4
.L_9:
        /*0018*/ 	.byte	0x04, 0x17
        /*001a*/ 	.short	(.L_11 - .L_10)
.L_10:
        /*001c*/ 	.word	0x00000000
        /*0020*/ 	.short	0x0002
        /*0022*/ 	.short	0x0010
        /*0024*/ 	.byte	0x00, 0xf0, 0x11, 0x00


	//----- nvinfo : EIATTR_KPARAM_INFO
	.align		4
.L_11:
        /*0028*/ 	.byte	0x04, 0x17
        /*002a*/ 	.short	(.L_13 - .L_12)
.L_12:
        /*002c*/ 	.word	0x00000000
        /*0030*/ 	.short	0x0001
        /*0032*/ 	.short	0x0008
        /*0034*/ 	.byte	0x00, 0xf5, 0x21, 0x00


	//----- nvinfo : EIATTR_KPARAM_INFO
	.align		4
.L_13:
        /*0038*/ 	.byte	0x04, 0x17
        /*003a*/ 	.short	(.L_15 - .L_14)
.L_14:
        /*003c*/ 	.word	0x00000000
        /*0040*/ 	.short	0x0000
        /*0042*/ 	.short	0x0000
        /*0044*/ 	.byte	0x00, 0xf5, 0x21, 0x00


	//----- nvinfo : EIATTR_SPARSE_MMA_MASK
	.align		4
.L_15:
        /*0048*/ 	.byte	0x03, 0x50
        /*004a*/ 	.short	0x0000


	//----- nvinfo : EIATTR_MAXREG_COUNT
	.align		4
        /*004c*/ 	.byte	0x03, 0x1b
        /*004e*/ 	.short	0x00ff


	//----- nvinfo : EIATTR_MERCURY_ISA_VERSION
	.align		4
        /*0050*/ 	.byte	0x03, 0x5f
        /*0052*/ 	.short	0x0101


	//----- nvinfo : EIATTR_INT_WARP_WIDE_INSTR_OFFSETS
	.align		4
        /*0054*/ 	.byte	0x04, 0x31
        /*0056*/ 	.short	(.L_17 - .L_16)


	//   ....[0]....
.L_16:
        /*0058*/ 	.word	0x00000190


	//   ....[1]....
        /*005c*/ 	.word	0x00000230


	//----- nvinfo : EIATTR_VRC_CTA_INIT_COUNT
	.align		4
.L_17:
        /*0060*/ 	.byte	0x02, 0x4a
	.zero		1
	.zero		1


	//----- nvinfo : EIATTR_EXIT_INSTR_OFFSETS
	.align		4
        /*0064*/ 	.byte	0x04, 0x1c
        /*0066*/ 	.short	(.L_19 - .L_18)


	//   ....[0]....
.L_18:
        /*0068*/ 	.word	0x00000070


	//   ....[1]....
        /*006c*/ 	.word	0x00000160


	//   ....[2]....
        /*0070*/ 	.word	0x00000270


	//----- nvinfo : EIATTR_CRS_STACK_SIZE
	.align		4
.L_19:
        /*0074*/ 	.byte	0x04, 0x1e
        /*0076*/ 	.short	(.L_21 - .L_20)
.L_20:
        /*0078*/ 	.word	0x00000000


	//----- nvinfo : EIATTR_CBANK_PARAM_SIZE
	.align		4
.L_21:
        /*007c*/ 	.byte	0x03, 0x19
        /*007e*/ 	.short	0x0020


	//----- nvinfo : EIATTR_PARAM_CBANK
	.align		4
        /*0080*/ 	.byte	0x04, 0x0a
        /*0082*/ 	.short	(.L_23 - .L_22)
	.align		4
.L_22:
        /*0084*/ 	.word	index@(.nv.constant0._Z15tokenize_kernelPKcPiiS1_)
        /*0088*/ 	.short	0x0380
        /*008a*/ 	.short	0x0020


	//----- nvinfo : EIATTR_SW_WAR
	.align		4
.L_23:
        /*008c*/ 	.byte	0x04, 0x36
        /*008e*/ 	.short	(.L_25 - .L_24)
.L_24:
        /*0090*/ 	.word	0x00000008
.L_25:


//--------------------- .nv.callgraph             --------------------------
	.section	.nv.callgraph,"",@"SHT_CUDA_CALLGRAPH"
	.align	4
	.sectionentsize	8
	.align		4
        /*0000*/ 	.word	0x00000000
	.align		4
        /*0004*/ 	.word	0xffffffff
	.align		4
        /*0008*/ 	.word	0x00000000
	.align		4
        /*000c*/ 	.word	0xfffffffe
	.align		4
        /*0010*/ 	.word	0x00000000
	.align		4
        /*0014*/ 	.word	0xfffffffd
	.align		4
        /*0018*/ 	.word	0x00000000
	.align		4
        /*001c*/ 	.word	0xfffffffc


//--------------------- .text._Z15tokenize_kernelPKcPiiS1_ --------------------------
	.section	.text._Z15tokenize_kernelPKcPiiS1_,"ax",@progbits
	.align	128
        .global         _Z15tokenize_kernelPKcPiiS1_
        .type           _Z15tokenize_kernelPKcPiiS1_,@function
        .size           _Z15tokenize_kernelPKcPiiS1_,(.L_x_3 - _Z15tokenize_kernelPKcPiiS1_)
        .other          _Z15tokenize_kernelPKcPiiS1_,@"STO_CUDA_ENTRY STV_DEFAULT"
_Z15tokenize_kernelPKcPiiS1_:
.text._Z15tokenize_kernelPKcPiiS1_:
[----:B------:R-:W-:Y:S01]  /*0000*/  LDC R1, c[0x0][0x37c] ;  /* 0x0000df00ff017b82 */ /* 0x000fe20000000800 */
[----:B------:R-:W0:Y:S07]  /*0010*/  S2R R0, SR_TID.X ;  /* 0x0000000000007919 */ /* 0x000e2e0000002100 */
[----:B------:R-:W0:Y:S01]  /*0020*/  S2UR UR4, SR_CTAID.X ;  /* 0x00000000000479c3 */ /* 0x000e220000002500 */
[----:B------:R-:W1:Y:S07]  /*0030*/  LDCU UR5, c[0x0][0x390] ;  /* 0x00007200ff0577ac */ /* 0x000e6e0008000800 */
[----:B------:R-:W0:Y:S02]  /*0040*/  LDC R7, c[0x0][0x360] ;  /* 0x0000d800ff077b82 */ /* 0x000e240000000800 */
[----:B0-----:R-:W-:-:S05]  /*0050*/  IMAD R7, R7, UR4, R0 ;  /* 0x0000000407077c24 */ /* 0x001fca000f8e0200 */
[----:B-1----:R-:W-:-:S13]  /*0060*/  ISETP.GE.AND P0, PT, R7, UR5, PT ;  /* 0x0000000507007c0c */ /* 0x002fda000bf06270 */
[----:B------:R-:W-:Y:S05]  /*0070*/  @P0 EXIT ;  /* 0x000000000000094d */ /* 0x000fea0003800000 */
[----:B------:R-:W0:Y:S01]  /*0080*/  LDCU.64 UR6, c[0x0][0x380] ;  /* 0x00007000ff0677ac */ /* 0x000e220008000a00 */
[----:B------:R-:W1:Y:S01]  /*0090*/  LDCU.64 UR4, c[0x0][0x358] ;  /* 0x00006b00ff0477ac */ /* 0x000e620008000a00 */
[----:B0-----:R-:W-:-:S04]  /*00a0*/  IADD3 R2, P0, PT, R7, UR6, RZ ;  /* 0x0000000607027c10 */ /* 0x001fc8000ff1e0ff */
[----:B------:R-:W-:-:S05]  /*00b0*/  LEA.HI.X.SX32 R3, R7, UR7, 0x1, P0 ;  /* 0x0000000707037c11 */ /* 0x000fca00080f0eff */
[----:B-1----:R-:W2:Y:S01]  /*00c0*/  LDG.E.U8 R2, desc[UR4][R2.64] ;  /* 0x0000000402027981 */ /* 0x002ea2000c1e1100 */
[----:B------:R-:W-:Y:S01]  /*00d0*/  BSSY.RECONVERGENT B0, `(.L_x_0) ;  /* 0x000000a000007945 */ /* 0x000fe20003800200 */
[----:B--2---:R-:W-:-:S04]  /*00e0*/  ISETP.GT.U32.AND P0, PT, R2, 0x20, PT ;  /* 0x000000200200780c */ /* 0x004fc80003f04070 */
[----:B------:R-:W-:-:S13]  /*00f0*/  ISETP.GT.U32.AND.EX P0, PT, RZ, RZ, PT, P0 ;  /* 0x000000ffff00720c */ /* 0x000fda0003f04100 */
[----:B------:R-:W-:Y:S05]  /*0100*/  @P0 BRA `(.L_x_1) ;  /* 0x0000000000180947 */ /* 0x000fea0003800000 */
[----:B------:R-:W-:-:S05]  /*0110*/  IMAD.MOV.U32 R3, RZ, RZ, 0x1 ;  /* 0x00000001ff037424 */ /* 0x000fca00078e00ff */
[CC--:B------:R-:W-:Y:S02]  /*0120*/  SHF.L.U32 R0, R3.reuse, R2.reuse, RZ ;  /* 0x0000000203007219 */ /* 0x0c0fe400000006ff */
[----:B------:R-:W-:Y:S02]  /*0130*/  SHF.L.U64.HI R2, R3, R2, RZ ;  /* 0x0000000203027219 */ /* 0x000fe400000102ff */
[----:B------:R-:W-:-:S04]  /*0140*/  LOP3.LUT P0, RZ, R0, 0x2600, RZ, 0xc0, !PT ;  /* 0x0000260000ff7812 */ /* 0x000fc8000780c0ff */
[----:B------:R-:W-:-:S13]  /*0150*/  LOP3.LUT P0, RZ, R2, 0x1, RZ, 0xc0, P0 ;  /* 0x0000000102ff7812 */ /* 0x000fda000000c0ff */
[----:B------:R-:W-:Y:S05]  /*0160*/  @P0 EXIT ;  /* 0x000000000000094d */ /* 0x000fea0003800000 */
.L_x_1:
[----:B------:R-:W-:Y:S05]  /*0170*/  BSYNC.RECONVERGENT B0 ;  /* 0x0000000000007941 */ /* 0x000fea0003800200 */
.L_x_0:
[----:B------:R-:W0:Y:S01]  /*0180*/  S2R R5, SR_LANEID ;  /* 0x0000000000057919 */ /* 0x000e220000000000 */
[----:B------:R-:W-:Y:S01]  /*0190*/  VOTEU.ANY UR6, UPT, PT ;  /* 0x0000000000067886 */ /* 0x000fe200038e0100 */
[----:B------:R-:W1:Y:S01]  /*01a0*/  LDC.64 R2, c[0x0][0x398] ;  /* 0x0000e600ff027b82 */ /* 0x000e620000000a00 */
[----:B------:R-:W0:Y:S08]  /*01b0*/  FLO.U32 R0, UR6 ;  /* 0x0000000600007d00 */ /* 0x000e3000080e0000 */
[----:B------:R-:W1:Y:S01]  /*01c0*/  POPC R11, UR6 ;  /* 0x00000006000b7d09 */ /* 0x000e620008000000 */
[----:B0-----:R-:W-:Y:S01]  /*01d0*/  ISETP.EQ.U32.AND P0, PT, R0, R5, PT ;  /* 0x000000050000720c */ /* 0x001fe20003f02070 */
[----:B------:R-:W0:Y:S01]  /*01e0*/  S2R R6, SR_LTMASK ;  /* 0x0000000000067919 */ /* 0x000e220000003900 */
[----:B------:R-:W2:Y:S11]  /*01f0*/  LDC.64 R4, c[0x0][0x388] ;  /* 0x0000e200ff047b82 */ /* 0x000eb60000000a00 */
[----:B-1----:R-:W3:Y:S01]  /*0200*/  @P0 ATOMG.E.ADD.STRONG.GPU PT, R3, desc[UR4][R2.64], R11 ;  /* 0x8000000b020309a8 */ /* 0x002ee200081ef104 */
[----:B0-----:R-:W-:-:S06]  /*0210*/  LOP3.LUT R6, R6, UR6, RZ, 0xc0, !PT ;  /* 0x0000000606067c12 */ /* 0x001fcc000f8ec0ff */
[----:B------:R-:W0:Y:S01]  /*0220*/  POPC R6, R6 ;  /* 0x0000000600067309 */ /* 0x000e220000000000 */
[----:B---3--:R-:W0:Y:S02]  /*0230*/  SHFL.IDX PT, R9, R3, R0, 0x1f ;  /* 0x00001f0003097589 */ /* 0x008e2400000e0000 */
[----:B0-----:R-:W-:-:S04]  /*0240*/  IMAD.IADD R9, R9, 0x1, R6 ;  /* 0x0000000109097824 */ /* 0x001fc800078e0206 */
[----:B--2---:R-:W-:-:S05]  /*0250*/  IMAD.WIDE R4, R9, 0x4, R4 ;  /* 0x0000000409047825 */ /* 0x004fca00078e0204 */
[----:B------:R-:W-:Y:S01]  /*0260*/  STG.E desc[UR4][R4.64], R7 ;  /* 0x0000000704007986 */ /* 0x000fe2000c101904 */
[----:B------:R-:W-:Y:S05]  /*0270*/  EXIT ;  /* 0x000000000000794d */ /* 0x000fea0003800000 */
.L_x_2:
[----:B------:R-:W-:-:S00]  /*0280*/  BRA `(.L_x_2) ;  /* 0xfffffffc00fc7947 */ /* 0x000fc0000383ffff */
[----:B------:R-:W-:-:S00]  /*0290*/  NOP ;  /* 0x0000000000007918 */ /* 0x000fc00000000000 */
        /* <DEDUP_REMOVED lines=14> */
.L_x_3:


//--------------------- .nv.shared.reserved.0     --------------------------
	.section	.nv.shared.reserved.0,"aw",@nobits
	.weak		__nv_reservedSMEM_offset_0_alias
	.size		__nv_reservedSMEM_offset_0_alias, 0, 64
	.other		__nv_reservedSMEM_offset_0_alias,@"STO_CUDA_RESERVED_SHARED STV_DEFAULT"
__nv_reservedSMEM_offset_0_alias:
	.zero		0
	.zero		64


//--------------------- .nv.constant0._Z15tokenize_kernelPKcPiiS1_ --------------------------
	.section	.nv.constant0._Z15tokenize_kernelPKcPiiS1_,"a",@progbits
	.sectionflags	@""
	.align	4
.nv.constant0._Z15tokenize_kernelPKcPiiS1_:
	.zero		928


//--------------------- SYMBOLS --------------------------

	.type		.nv.reservedSmem.offset0,@object
	.size		.nv.reservedSmem.offset0,0x4
